//
// Generated by NVIDIA NVVM Compiler
//
// Compiler Build ID: CL-36424714
// Cuda compilation tools, release 13.0, V13.0.88
// Based on NVVM 20.0.0
//

.version 9.0
.target sm_100
.address_size 64

	// .globl	_Z6kernelPfS_i

.visible .entry _Z6kernelPfS_i(
	.param .u64 .ptr .align 1 _Z6kernelPfS_i_param_0,
	.param .u64 .ptr .align 1 _Z6kernelPfS_i_param_1,
	.param .u32 _Z6kernelPfS_i_param_2
)
{
	.reg .pred 	%p<8>;
	.reg .b32 	%r<18>;
	.reg .b32 	%f<14>;
	.reg .b64 	%rd<7>;

	ld.param.u64 	%rd1, [_Z6kernelPfS_i_param_0];
	ld.param.u64 	%rd2, [_Z6kernelPfS_i_param_1];
	ld.param.u32 	%r3, [_Z6kernelPfS_i_param_2];
	mov.u32 	%r4, %ctaid.x;
	mov.u32 	%r5, %ntid.x;
	mov.u32 	%r1, %tid.x;
	mad.lo.s32 	%r2, %r4, %r5, %r1;
	setp.ge.s32 	%p1, %r2, %r3;
	@%p1 bra 	$L__BB0_3;
	cvta.to.global.u64 	%rd3, %rd1;
	mul.wide.s32 	%rd4, %r2, 4;
	add.s64 	%rd5, %rd3, %rd4;
	ld.global.f32 	%f2, [%rd5];
	mov.b32 	%r6, %f2;
	shfl.sync.down.b32	%r7|%p2, %r6, 16, 31, -1;
	mov.b32 	%f3, %r7;
	add.f32 	%f4, %f2, %f3;
	mov.b32 	%r8, %f4;
	shfl.sync.down.b32	%r9|%p3, %r8, 8, 31, -1;
	mov.b32 	%f5, %r9;
	add.f32 	%f6, %f4, %f5;
	mov.b32 	%r10, %f6;
	shfl.sync.down.b32	%r11|%p4, %r10, 4, 31, -1;
	mov.b32 	%f7, %r11;
	add.f32 	%f8, %f6, %f7;
	mov.b32 	%r12, %f8;
	shfl.sync.down.b32	%r13|%p5, %r12, 2, 31, -1;
	mov.b32 	%f9, %r13;
	add.f32 	%f10, %f8, %f9;
	mov.b32 	%r14, %f10;
	shfl.sync.down.b32	%r15|%p6, %r14, 1, 31, -1;
	mov.b32 	%f11, %r15;
	add.f32 	%f1, %f10, %f11;
	and.b32  	%r16, %r1, 31;
	setp.ne.s32 	%p7, %r16, 0;
	@%p7 bra 	$L__BB0_3;
	cvt.rzi.s32.f32 	%r17, %f1;
	cvt.rn.f32.s32 	%f12, %r17;
	cvta.to.global.u64 	%rd6, %rd2;
	atom.global.add.f32 	%f13, [%rd6], %f12;
$L__BB0_3:
	ret;

}


// ===== COMPILED SASS (sm_100) =====

	.target	sm_100

	.elftype	@"ET_EXEC"


//--------------------- .note.nv.tkinfo           --------------------------
	.section	.note.nv.tkinfo,"",@"SHT_NOTE"
	.sectionflags	@"SHF_NOTE_NV_TKINFO"
	.tkinfo
        /*0018*/ 	.word	0x00000002
        /*0030*/ 	.string	""
        /*0030*/ 	.string	"ptxas"
        /*0030*/ 	.string	"Cuda compilation tools, release 13.0, V13.0.88"
        /*0030*/ 	.string	"Build cuda_13.0.r13.0/compiler.36424714_0"
        /*0030*/ 	.string	"-arch sm_100 -m 64 "



//--------------------- .note.nv.cuinfo           --------------------------
	.section	.note.nv.cuinfo,"",@"SHT_NOTE"
	.sectionflags	@"SHF_NOTE_NV_CUINFO"
        /*0018*/ 	.short	0x0002
        /*001a*/ 	.short	0x0064
        /*001c*/ 	.short	0x0082
	.zero		2


//--------------------- .nv.info                  --------------------------
	.section	.nv.info,"",@"SHT_CUDA_INFO"
	.align	4


	//----- nvinfo : EIATTR_REGCOUNT
	.align		4
        /*0000*/ 	.byte	0x04, 0x2f
        /*0002*/ 	.short	(.L_1 - .L_0)
	.align		4
.L_0:
        /*0004*/ 	.word	index@(_Z6kernelPfS_i)
        /*0008*/ 	.word	0x0000000c


	//----- nvinfo : EIATTR_FRAME_SIZE
	.align		4
.L_1:
        /*000c*/ 	.byte	0x04, 0x11
        /*000e*/ 	.short	(.L_3 - .L_2)
	.align		4
.L_2:
        /*0010*/ 	.word	index@(_Z6kernelPfS_i)
        /*0014*/ 	.word	0x00000000


	//----- nvinfo : EIATTR_MIN_STACK_SIZE
	.align		4
.L_3:
        /*0018*/ 	.byte	0x04, 0x12
        /*001a*/ 	.short	(.L_5 - .L_4)
	.align		4
.L_4:
        /*001c*/ 	.word	index@(_Z6kernelPfS_i)
        /*0020*/ 	.word	0x00000000
.L_5:


//--------------------- .nv.compat                --------------------------
	.section	.nv.compat,"",@"SHT_CUDA_COMPAT_INFO"
	.align	4
        /*0000*/ 	.byte	0x02, 0x09, 0x00, 0x00, 0x02, 0x02, 0x01, 0x00, 0x02, 0x05, 0x05, 0x00, 0x03, 0x07, 0x01, 0x01
        /*0010*/ 	.byte	0x02, 0x03, 0x00, 0x00, 0x02, 0x06, 0x01, 0x00, 0x04, 0x0b, 0x08, 0x00, 0x09, 0x00, 0x00, 0x00
        /*0020*/ 	.byte	0x00, 0x00, 0x00, 0x00


//--------------------- .nv.info._Z6kernelPfS_i   --------------------------
	.section	.nv.info._Z6kernelPfS_i,"",@"SHT_CUDA_INFO"
	.sectionflags	@""
	.align	4


	//----- nvinfo : EIATTR_CUDA_API_VERSION
	.align		4
        /*0000*/ 	.byte	0x04, 0x37
        /*0002*/ 	.short	(.L_7 - .L_6)
.L_6:
        /*0004*/ 	.word	0x00000082


	//----- nvinfo : EIATTR_KPARAM_INFO
	.align		4
.L_7:
        /*0008*/ 	.byte	0x04, 0x17
        /*000a*/ 	.short	(.L_9 - .L_8)
.L_8:
        /*000c*/ 	.word	0x00000000
        /*0010*/ 	.short	0x0002
        /*0012*/ 	.short	0x0010
        /*0014*/ 	.byte	0x00, 0xf0, 0x11, 0x00


	//----- nvinfo : EIATTR_KPARAM_INFO
	.align		4
.L_9:
        /*0018*/ 	.byte	0x04, 0x17
        /*001a*/ 	.short	(.L_11 - .L_10)
.L_10:
        /*001c*/ 	.word	0x00000000
        /*0020*/ 	.short	0x0001
        /*0022*/ 	.short	0x0008
        /*0024*/ 	.byte	0x00, 0xf5, 0x21, 0x00


	//----- nvinfo : EIATTR_KPARAM_INFO
	.align		4
.L_11:
        /*0028*/ 	.byte	0x04, 0x17
        /*002a*/ 	.short	(.L_13 - .L_12)
.L_12:
        /*002c*/ 	.word	0x00000000
        /*0030*/ 	.short	0x0000
        /*0032*/ 	.short	0x0000
        /*0034*/ 	.byte	0x00, 0xf5, 0x21, 0x00


	//----- nvinfo : EIATTR_SPARSE_MMA_MASK
	.align		4
.L_13:
        /*0038*/ 	.byte	0x03, 0x50
        /*003a*/ 	.short	0x0000


	//----- nvinfo : EIATTR_MAXREG_COUNT
	.align		4
        /*003c*/ 	.byte	0x03, 0x1b
        /*003e*/ 	.short	0x00ff


	//----- nvinfo : EIATTR_MERCURY_ISA_VERSION
	.align		4
        /*0040*/ 	.byte	0x03, 0x5f
        /*0042*/ 	.short	0x0101


	//----- nvinfo : EIATTR_COOP_GROUP_MASK_REGIDS
	.align		4
        /*0044*/ 	.byte	0x04, 0x29
        /*0046*/ 	.short	(.L_15 - .L_14)


	//   ....[0]....
.L_14:
        /*0048*/ 	.word	0xffffffff


	//   ....[1]....
        /*004c*/ 	.word	0xffffffff


	//   ....[2]....
        /*0050*/ 	.word	0xffffffff


	//   ....[3]....
        /*0054*/ 	.word	0xffffffff


	//   ....[4]....
        /*0058*/ 	.word	0xffffffff


	//----- nvinfo : EIATTR_COOP_GROUP_INSTR_OFFSETS
	.align		4
.L_15:
        /*005c*/ 	.byte	0x04, 0x28
        /*005e*/ 	.short	(.L_17 - .L_16)


	//   ....[0]....
.L_16:
        /*0060*/ 	.word	0x000000d0


	//   ....[1]....
        /*0064*/ 	.word	0x000000f0


	//   ....[2]....
        /*0068*/ 	.word	0x00000110


	//   ....[3]....
        /*006c*/ 	.word	0x00000130


	//   ....[4]....
        /*0070*/ 	.word	0x00000150


	//----- nvinfo : EIATTR_VRC_CTA_INIT_COUNT
	.align		4
.L_17:
        /*0074*/ 	.byte	0x02, 0x4a
	.zero		1
	.zero		1


	//----- nvinfo : EIATTR_EXIT_INSTR_OFFSETS
	.align		4
        /*0078*/ 	.byte	0x04, 0x1c
        /*007a*/ 	.short	(.L_19 - .L_18)


	//   ....[0]....
.L_18:
        /*007c*/ 	.word	0x00000070


	//   ....[1]....
        /*0080*/ 	.word	0x00000170


	//   ....[2]....
        /*0084*/ 	.word	0x000001c0


	//----- nvinfo : EIATTR_CBANK_PARAM_SIZE
	.align		4
.L_19:
        /*0088*/ 	.byte	0x03, 0x19
        /*008a*/ 	.short	0x0014


	//----- nvinfo : EIATTR_PARAM_CBANK
	.align		4
        /*008c*/ 	.byte	0x04, 0x0a
        /*008e*/ 	.short	(.L_21 - .L_20)
	.align		4
.L_20:
        /*0090*/ 	.word	index@(.nv.constant0._Z6kernelPfS_i)
        /*0094*/ 	.short	0x0380
        /*0096*/ 	.short	0x0014


	//----- nvinfo : EIATTR_SW_WAR
	.align		4
.L_21:
        /*0098*/ 	.byte	0x04, 0x36
        /*009a*/ 	.short	(.L_23 - .L_22)
.L_22:
        /*009c*/ 	.word	0x00000008
.L_23:


//--------------------- .nv.callgraph             --------------------------
	.section	.nv.callgraph,"",@"SHT_CUDA_CALLGRAPH"
	.align	4
	.sectionentsize	8
	.align		4
        /*0000*/ 	.word	0x00000000
	.align		4
        /*0004*/ 	.word	0xffffffff
	.align		4
        /*0008*/ 	.word	0x00000000
	.align		4
        /*000c*/ 	.word	0xfffffffe
	.align		4
        /*0010*/ 	.word	0x00000000
	.align		4
        /*0014*/ 	.word	0xfffffffd
	.align		4
        /*0018*/ 	.word	0x00000000
	.align		4
        /*001c*/ 	.word	0xfffffffc


//--------------------- .text._Z6kernelPfS_i      --------------------------
	.section	.text._Z6kernelPfS_i,"ax",@progbits
	.align	128
        .global         _Z6kernelPfS_i
        .type           _Z6kernelPfS_i,@function
        .size           _Z6kernelPfS_i,(.L_x_1 - _Z6kernelPfS_i)
        .other          _Z6kernelPfS_i,@"STO_CUDA_ENTRY STV_DEFAULT"
_Z6kernelPfS_i:
.text._Z6kernelPfS_i:
[----:B------:R-:W-:Y:S01]  /*0000*/  LDC R1, c[0x0][0x37c] ;  /* 0x0000df00ff017b82 */ /* 0x000fe20000000800 */
[----:B------:R-:W0:Y:S07]  /*0010*/  S2R R6, SR_TID.X ;  /* 0x0000000000067919 */ /* 0x000e2e0000002100 */
[----:B------:R-:W0:Y:S01]  /*0020*/  S2UR UR4, SR_CTAID.X ;  /* 0x00000000000479c3 */ /* 0x000e220000002500 */
[----:B------:R-:W1:Y:S07]  /*0030*/  LDCU UR5, c[0x0][0x390] ;  /* 0x00007200ff0577ac */ /* 0x000e6e0008000800 */
[----:B------:R-:W0:Y:S02]  /*0040*/  LDC R5, c[0x0][0x360] ;  /* 0x0000d800ff057b82 */ /* 0x000e240000000800 */
[----:B0-----:R-:W-:-:S05]  /*0050*/  IMAD R5, R5, UR4, R6 ;  /* 0x0000000405057c24 */ /* 0x001fca000f8e0206 */
[----:B-1----:R-:W-:-:S13]  /*0060*/  ISETP.GE.AND P0, PT, R5, UR5, PT ;  /* 0x0000000505007c0c */ /* 0x002fda000bf06270 */
[----:B------:R-:W-:Y:S05]  /*0070*/  @P0 EXIT ;  /* 0x000000000000094d */ /* 0x000fea0003800000 */
[----:B------:R-:W0:Y:S01]  /*0080*/  LDC.64 R2, c[0x0][0x380] ;  /* 0x0000e000ff027b82 */ /* 0x000e220000000a00 */
[----:B------:R-:W1:Y:S01]  /*0090*/  LDCU.64 UR4, c[0x0][0x358] ;  /* 0x00006b00ff0477ac */ /* 0x000e620008000a00 */
[----:B0-----:R-:W-:-:S06]  /*00a0*/  IMAD.WIDE R2, R5, 0x4, R2 ;  /* 0x0000000405027825 */ /* 0x001fcc00078e0202 */
[----:B-1----:R-:W2:Y:S01]  /*00b0*/  LDG.E R2, desc[UR4][R2.64] ;  /* 0x0000000402027981 */ /* 0x002ea2000c1e1900 */
[----:B------:R-:W-:-:S03]  /*00c0*/  LOP3.LUT P0, RZ, R6, 0x1f, RZ, 0xc0, !PT ;  /* 0x0000001f06ff7812 */ /* 0x000fc6000780c0ff */
[----:B--2---:R-:W0:Y:S02]  /*00d0*/  SHFL.DOWN PT, R5, R2, 0x10, 0x1f ;  /* 0x0a001f0002057f89 */ /* 0x004e2400000e0000 */
[----:B0-----:R-:W-:-:S05]  /*00e0*/  FADD R5, R2, R5 ;  /* 0x0000000502057221 */ /* 0x001fca0000000000 */
[----:B------:R-:W0:Y:S02]  /*00f0*/  SHFL.DOWN PT, R0, R5, 0x8, 0x1f ;  /* 0x09001f0005007f89 */ /* 0x000e2400000e0000 */
[----:B0-----:R-:W-:-:S05]  /*0100*/  FADD R0, R5, R0 ;  /* 0x0000000005007221 */ /* 0x001fca0000000000 */
[----:B------:R-:W0:Y:S02]  /*0110*/  SHFL.DOWN PT, R7, R0, 0x4, 0x1f ;  /* 0x08801f0000077f89 */ /* 0x000e2400000e0000 */
[----:B0-----:R-:W-:-:S05]  /*0120*/  FADD R7, R0, R7 ;  /* 0x0000000700077221 */ /* 0x001fca0000000000 */
[----:B------:R-:W0:Y:S02]  /*0130*/  SHFL.DOWN PT, R4, R7, 0x2, 0x1f ;  /* 0x08401f0007047f89 */ /* 0x000e2400000e0000 */
[----:B0-----:R-:W-:-:S05]  /*0140*/  FADD R4, R7, R4 ;  /* 0x0000000407047221 */ /* 0x001fca0000000000 */
[----:B------:R-:W0:Y:S02]  /*0150*/  SHFL.DOWN PT, R9, R4, 0x1, 0x1f ;  /* 0x08201f0004097f89 */ /* 0x000e2400000e0000 */
[----:B0-----:R-:W-:Y:S01]  /*0160*/  FADD R9, R4, R9 ;  /* 0x0000000904097221 */ /* 0x001fe20000000000 */
[----:B------:R-:W-:Y:S06]  /*0170*/  @P0 EXIT ;  /* 0x000000000000094d */ /* 0x000fec0003800000 */
[----:B------:R-:W0:Y:S01]  /*0180*/  LDC.64 R2, c[0x0][0x388] ;  /* 0x0000e200ff027b82 */ /* 0x000e220000000a00 */
[----:B------:R-:W1:Y:S02]  /*0190*/  F2I.TRUNC.NTZ R9, R9 ;  /* 0x0000000900097305 */ /* 0x000e64000020f100 */
[----:B-1----:R-:W-:-:S05]  /*01a0*/  I2FP.F32.S32 R5, R9 ;  /* 0x0000000900057245 */ /* 0x002fca0000201400 */
[----:B0-----:R-:W-:Y:S01]  /*01b0*/  REDG.E.ADD.F32.FTZ.RN.STRONG.GPU desc[UR4][R2.64], R5 ;  /* 0x00000005020079a6 */ /* 0x001fe2000c12f304 */
[----:B------:R-:W-:Y:S05]  /*01c0*/  EXIT ;  /* 0x000000000000794d */ /* 0x000fea0003800000 */
.L_x_0:
[----:B------:R-:W-:-:S00]  /*01d0*/  BRA `(.L_x_0) ;  /* 0xfffffffc00fc7947 */ /* 0x000fc0000383ffff */
[----:B------:R-:W-:-:S00]  /*01e0*/  NOP ;  /* 0x0000000000007918 */ /* 0x000fc00000000000 */
        /* <DEDUP_REMOVED lines=9> */
.L_x_1:


//--------------------- .nv.shared.reserved.0     --------------------------
	.section	.nv.shared.reserved.0,"aw",@nobits
	.weak		__nv_reservedSMEM_offset_0_alias
	.size		__nv_reservedSMEM_offset_0_alias, 0, 64
	.other		__nv_reservedSMEM_offset_0_alias,@"STO_CUDA_RESERVED_SHARED STV_DEFAULT"
__nv_reservedSMEM_offset_0_alias:
	.zero		0
	.zero		64


//--------------------- .nv.constant0._Z6kernelPfS_i --------------------------
	.section	.nv.constant0._Z6kernelPfS_i,"a",@progbits
	.sectionflags	@""
	.align	4
.nv.constant0._Z6kernelPfS_i:
	.zero		916


//--------------------- SYMBOLS --------------------------

	.type		.nv.reservedSmem.offset0,@object
	.size		.nv.reservedSmem.offset0,0x4
